//
// Generated by NVIDIA NVVM Compiler
//
// Compiler Build ID: CL-36424714
// Cuda compilation tools, release 13.0, V13.0.88
// Based on NVVM 20.0.0
//

.version 9.0
.target sm_100
.address_size 64

	// .globl	_Z11allocate1MBv
.extern .func  (.param .b64 func_retval0) malloc
(
	.param .b64 malloc_param_0
)
;
.extern .func  (.param .b32 func_retval0) vprintf
(
	.param .b64 vprintf_param_0,
	.param .b64 vprintf_param_1
)
;
.extern .func free
(
	.param .b64 free_param_0
)
;
.global .align 1 .b8 $str[23] = {68, 101, 118, 105, 99, 101, 32, 109, 97, 108, 108, 111, 99, 32, 102, 97, 105, 108, 101, 100, 46, 10};
.global .align 1 .b8 $str$1[37] = {65, 108, 108, 111, 99, 97, 116, 101, 100, 32, 97, 110, 100, 32, 102, 114, 101, 101, 100, 32, 49, 32, 77, 66, 32, 111, 110, 32, 100, 101, 118, 105, 99, 101, 46, 10};

.visible .entry _Z11allocate1MBv()
{
	.reg .pred 	%p<3>;
	.reg .b16 	%rs<2>;
	.reg .b32 	%r<8>;
	.reg .b64 	%rd<7>;

	mov.u32 	%r1, %ctaid.x;
	mov.u32 	%r2, %tid.x;
	or.b32  	%r3, %r1, %r2;
	setp.ne.s32 	%p1, %r3, 0;
	@%p1 bra 	$L__BB0_4;
	{ // callseq 0, 0
	.param .b64 param0;
	st.param.b64 	[param0], 1048576;
	.param .b64 retval0;
	call.uni (retval0), 
	malloc, 
	(
	param0
	);
	ld.param.b64 	%rd2, [retval0];
	} // callseq 0
	setp.ne.s64 	%p2, %rd2, 0;
	@%p2 bra 	$L__BB0_3;
	mov.u64 	%rd5, $str;
	cvta.global.u64 	%rd6, %rd5;
	{ // callseq 3, 0
	.param .b64 param0;
	st.param.b64 	[param0], %rd6;
	.param .b64 param1;
	st.param.b64 	[param1], 0;
	.param .b32 retval0;
	call.uni (retval0), 
	vprintf, 
	(
	param0, 
	param1
	);
	ld.param.b32 	%r6, [retval0];
	} // callseq 3
	bra.uni 	$L__BB0_4;
$L__BB0_3:
	mov.b16 	%rs1, 171;
	st.u8 	[%rd2], %rs1;
	st.u8 	[%rd2+4096], %rs1;
	st.u8 	[%rd2+8192], %rs1;
	st.u8 	[%rd2+12288], %rs1;
	st.u8 	[%rd2+16384], %rs1;
	st.u8 	[%rd2+20480], %rs1;
	st.u8 	[%rd2+24576], %rs1;
	st.u8 	[%rd2+28672], %rs1;
	st.u8 	[%rd2+32768], %rs1;
	st.u8 	[%rd2+36864], %rs1;
	st.u8 	[%rd2+40960], %rs1;
	st.u8 	[%rd2+45056], %rs1;
	st.u8 	[%rd2+49152], %rs1;
	st.u8 	[%rd2+53248], %rs1;
	st.u8 	[%rd2+57344], %rs1;
	st.u8 	[%rd2+61440], %rs1;
	st.u8 	[%rd2+65536], %rs1;
	st.u8 	[%rd2+69632], %rs1;
	st.u8 	[%rd2+73728], %rs1;
	st.u8 	[%rd2+77824], %rs1;
	st.u8 	[%rd2+81920], %rs1;
	st.u8 	[%rd2+86016], %rs1;
	st.u8 	[%rd2+90112], %rs1;
	st.u8 	[%rd2+94208], %rs1;
	st.u8 	[%rd2+98304], %rs1;
	st.u8 	[%rd2+102400], %rs1;
	st.u8 	[%rd2+106496], %rs1;
	st.u8 	[%rd2+110592], %rs1;
	st.u8 	[%rd2+114688], %rs1;
	st.u8 	[%rd2+118784], %rs1;
	st.u8 	[%rd2+122880], %rs1;
	st.u8 	[%rd2+126976], %rs1;
	st.u8 	[%rd2+131072], %rs1;
	st.u8 	[%rd2+135168], %rs1;
	st.u8 	[%rd2+139264], %rs1;
	st.u8 	[%rd2+143360], %rs1;
	st.u8 	[%rd2+147456], %rs1;
	st.u8 	[%rd2+151552], %rs1;
	st.u8 	[%rd2+155648], %rs1;
	st.u8 	[%rd2+159744], %rs1;
	st.u8 	[%rd2+163840], %rs1;
	st.u8 	[%rd2+167936], %rs1;
	st.u8 	[%rd2+172032], %rs1;
	st.u8 	[%rd2+176128], %rs1;
	st.u8 	[%rd2+180224], %rs1;
	st.u8 	[%rd2+184320], %rs1;
	st.u8 	[%rd2+188416], %rs1;
	st.u8 	[%rd2+192512], %rs1;
	st.u8 	[%rd2+196608], %rs1;
	st.u8 	[%rd2+200704], %rs1;
	st.u8 	[%rd2+204800], %rs1;
	st.u8 	[%rd2+208896], %rs1;
	st.u8 	[%rd2+212992], %rs1;
	st.u8 	[%rd2+217088], %rs1;
	st.u8 	[%rd2+221184], %rs1;
	st.u8 	[%rd2+225280], %rs1;
	st.u8 	[%rd2+229376], %rs1;
	st.u8 	[%rd2+233472], %rs1;
	st.u8 	[%rd2+237568], %rs1;
	st.u8 	[%rd2+241664], %rs1;
	st.u8 	[%rd2+245760], %rs1;
	st.u8 	[%rd2+249856], %rs1;
	st.u8 	[%rd2+253952], %rs1;
	st.u8 	[%rd2+258048], %rs1;
	st.u8 	[%rd2+262144], %rs1;
	st.u8 	[%rd2+266240], %rs1;
	st.u8 	[%rd2+270336], %rs1;
	st.u8 	[%rd2+274432], %rs1;
	st.u8 	[%rd2+278528], %rs1;
	st.u8 	[%rd2+282624], %rs1;
	st.u8 	[%rd2+286720], %rs1;
	st.u8 	[%rd2+290816], %rs1;
	st.u8 	[%rd2+294912], %rs1;
	st.u8 	[%rd2+299008], %rs1;
	st.u8 	[%rd2+303104], %rs1;
	st.u8 	[%rd2+307200], %rs1;
	st.u8 	[%rd2+311296], %rs1;
	st.u8 	[%rd2+315392], %rs1;
	st.u8 	[%rd2+319488], %rs1;
	st.u8 	[%rd2+323584], %rs1;
	st.u8 	[%rd2+327680], %rs1;
	st.u8 	[%rd2+331776], %rs1;
	st.u8 	[%rd2+335872], %rs1;
	st.u8 	[%rd2+339968], %rs1;
	st.u8 	[%rd2+344064], %rs1;
	st.u8 	[%rd2+348160], %rs1;
	st.u8 	[%rd2+352256], %rs1;
	st.u8 	[%rd2+356352], %rs1;
	st.u8 	[%rd2+360448], %rs1;
	st.u8 	[%rd2+364544], %rs1;
	st.u8 	[%rd2+368640], %rs1;
	st.u8 	[%rd2+372736], %rs1;
	st.u8 	[%rd2+376832], %rs1;
	st.u8 	[%rd2+380928], %rs1;
	st.u8 	[%rd2+385024], %rs1;
	st.u8 	[%rd2+389120], %rs1;
	st.u8 	[%rd2+393216], %rs1;
	st.u8 	[%rd2+397312], %rs1;
	st.u8 	[%rd2+401408], %rs1;
	st.u8 	[%rd2+405504], %rs1;
	st.u8 	[%rd2+409600], %rs1;
	st.u8 	[%rd2+413696], %rs1;
	st.u8 	[%rd2+417792], %rs1;
	st.u8 	[%rd2+421888], %rs1;
	st.u8 	[%rd2+425984], %rs1;
	st.u8 	[%rd2+430080], %rs1;
	st.u8 	[%rd2+434176], %rs1;
	st.u8 	[%rd2+438272], %rs1;
	st.u8 	[%rd2+442368], %rs1;
	st.u8 	[%rd2+446464], %rs1;
	st.u8 	[%rd2+450560], %rs1;
	st.u8 	[%rd2+454656], %rs1;
	st.u8 	[%rd2+458752], %rs1;
	st.u8 	[%rd2+462848], %rs1;
	st.u8 	[%rd2+466944], %rs1;
	st.u8 	[%rd2+471040], %rs1;
	st.u8 	[%rd2+475136], %rs1;
	st.u8 	[%rd2+479232], %rs1;
	st.u8 	[%rd2+483328], %rs1;
	st.u8 	[%rd2+487424], %rs1;
	st.u8 	[%rd2+491520], %rs1;
	st.u8 	[%rd2+495616], %rs1;
	st.u8 	[%rd2+499712], %rs1;
	st.u8 	[%rd2+503808], %rs1;
	st.u8 	[%rd2+507904], %rs1;
	st.u8 	[%rd2+512000], %rs1;
	st.u8 	[%rd2+516096], %rs1;
	st.u8 	[%rd2+520192], %rs1;
	st.u8 	[%rd2+524288], %rs1;
	st.u8 	[%rd2+528384], %rs1;
	st.u8 	[%rd2+532480], %rs1;
	st.u8 	[%rd2+536576], %rs1;
	st.u8 	[%rd2+540672], %rs1;
	st.u8 	[%rd2+544768], %rs1;
	st.u8 	[%rd2+548864], %rs1;
	st.u8 	[%rd2+552960], %rs1;
	st.u8 	[%rd2+557056], %rs1;
	st.u8 	[%rd2+561152], %rs1;
	st.u8 	[%rd2+565248], %rs1;
	st.u8 	[%rd2+569344], %rs1;
	st.u8 	[%rd2+573440], %rs1;
	st.u8 	[%rd2+577536], %rs1;
	st.u8 	[%rd2+581632], %rs1;
	st.u8 	[%rd2+585728], %rs1;
	st.u8 	[%rd2+589824], %rs1;
	st.u8 	[%rd2+593920], %rs1;
	st.u8 	[%rd2+598016], %rs1;
	st.u8 	[%rd2+602112], %rs1;
	st.u8 	[%rd2+606208], %rs1;
	st.u8 	[%rd2+610304], %rs1;
	st.u8 	[%rd2+614400], %rs1;
	st.u8 	[%rd2+618496], %rs1;
	st.u8 	[%rd2+622592], %rs1;
	st.u8 	[%rd2+626688], %rs1;
	st.u8 	[%rd2+630784], %rs1;
	st.u8 	[%rd2+634880], %rs1;
	st.u8 	[%rd2+638976], %rs1;
	st.u8 	[%rd2+643072], %rs1;
	st.u8 	[%rd2+647168], %rs1;
	st.u8 	[%rd2+651264], %rs1;
	st.u8 	[%rd2+655360], %rs1;
	st.u8 	[%rd2+659456], %rs1;
	st.u8 	[%rd2+663552], %rs1;
	st.u8 	[%rd2+667648], %rs1;
	st.u8 	[%rd2+671744], %rs1;
	st.u8 	[%rd2+675840], %rs1;
	st.u8 	[%rd2+679936], %rs1;
	st.u8 	[%rd2+684032], %rs1;
	st.u8 	[%rd2+688128], %rs1;
	st.u8 	[%rd2+692224], %rs1;
	st.u8 	[%rd2+696320], %rs1;
	st.u8 	[%rd2+700416], %rs1;
	st.u8 	[%rd2+704512], %rs1;
	st.u8 	[%rd2+708608], %rs1;
	st.u8 	[%rd2+712704], %rs1;
	st.u8 	[%rd2+716800], %rs1;
	st.u8 	[%rd2+720896], %rs1;
	st.u8 	[%rd2+724992], %rs1;
	st.u8 	[%rd2+729088], %rs1;
	st.u8 	[%rd2+733184], %rs1;
	st.u8 	[%rd2+737280], %rs1;
	st.u8 	[%rd2+741376], %rs1;
	st.u8 	[%rd2+745472], %rs1;
	st.u8 	[%rd2+749568], %rs1;
	st.u8 	[%rd2+753664], %rs1;
	st.u8 	[%rd2+757760], %rs1;
	st.u8 	[%rd2+761856], %rs1;
	st.u8 	[%rd2+765952], %rs1;
	st.u8 	[%rd2+770048], %rs1;
	st.u8 	[%rd2+774144], %rs1;
	st.u8 	[%rd2+778240], %rs1;
	st.u8 	[%rd2+782336], %rs1;
	st.u8 	[%rd2+786432], %rs1;
	st.u8 	[%rd2+790528], %rs1;
	st.u8 	[%rd2+794624], %rs1;
	st.u8 	[%rd2+798720], %rs1;
	st.u8 	[%rd2+802816], %rs1;
	st.u8 	[%rd2+806912], %rs1;
	st.u8 	[%rd2+811008], %rs1;
	st.u8 	[%rd2+815104], %rs1;
	st.u8 	[%rd2+819200], %rs1;
	st.u8 	[%rd2+823296], %rs1;
	st.u8 	[%rd2+827392], %rs1;
	st.u8 	[%rd2+831488], %rs1;
	st.u8 	[%rd2+835584], %rs1;
	st.u8 	[%rd2+839680], %rs1;
	st.u8 	[%rd2+843776], %rs1;
	st.u8 	[%rd2+847872], %rs1;
	st.u8 	[%rd2+851968], %rs1;
	st.u8 	[%rd2+856064], %rs1;
	st.u8 	[%rd2+860160], %rs1;
	st.u8 	[%rd2+864256], %rs1;
	st.u8 	[%rd2+868352], %rs1;
	st.u8 	[%rd2+872448], %rs1;
	st.u8 	[%rd2+876544], %rs1;
	st.u8 	[%rd2+880640], %rs1;
	st.u8 	[%rd2+884736], %rs1;
	st.u8 	[%rd2+888832], %rs1;
	st.u8 	[%rd2+892928], %rs1;
	st.u8 	[%rd2+897024], %rs1;
	st.u8 	[%rd2+901120], %rs1;
	st.u8 	[%rd2+905216], %rs1;
	st.u8 	[%rd2+909312], %rs1;
	st.u8 	[%rd2+913408], %rs1;
	st.u8 	[%rd2+917504], %rs1;
	st.u8 	[%rd2+921600], %rs1;
	st.u8 	[%rd2+925696], %rs1;
	st.u8 	[%rd2+929792], %rs1;
	st.u8 	[%rd2+933888], %rs1;
	st.u8 	[%rd2+937984], %rs1;
	st.u8 	[%rd2+942080], %rs1;
	st.u8 	[%rd2+946176], %rs1;
	st.u8 	[%rd2+950272], %rs1;
	st.u8 	[%rd2+954368], %rs1;
	st.u8 	[%rd2+958464], %rs1;
	st.u8 	[%rd2+962560], %rs1;
	st.u8 	[%rd2+966656], %rs1;
	st.u8 	[%rd2+970752], %rs1;
	st.u8 	[%rd2+974848], %rs1;
	st.u8 	[%rd2+978944], %rs1;
	st.u8 	[%rd2+983040], %rs1;
	st.u8 	[%rd2+987136], %rs1;
	st.u8 	[%rd2+991232], %rs1;
	st.u8 	[%rd2+995328], %rs1;
	st.u8 	[%rd2+999424], %rs1;
	st.u8 	[%rd2+1003520], %rs1;
	st.u8 	[%rd2+1007616], %rs1;
	st.u8 	[%rd2+1011712], %rs1;
	st.u8 	[%rd2+1015808], %rs1;
	st.u8 	[%rd2+1019904], %rs1;
	st.u8 	[%rd2+1024000], %rs1;
	st.u8 	[%rd2+1028096], %rs1;
	st.u8 	[%rd2+1032192], %rs1;
	st.u8 	[%rd2+1036288], %rs1;
	st.u8 	[%rd2+1040384], %rs1;
	st.u8 	[%rd2+1044480], %rs1;
	{ // callseq 1, 0
	.param .b64 param0;
	st.param.b64 	[param0], %rd2;
	call.uni 
	free, 
	(
	param0
	);
	} // callseq 1
	mov.u64 	%rd3, $str$1;
	cvta.global.u64 	%rd4, %rd3;
	{ // callseq 2, 0
	.param .b64 param0;
	st.param.b64 	[param0], %rd4;
	.param .b64 param1;
	st.param.b64 	[param1], 0;
	.param .b32 retval0;
	call.uni (retval0), 
	vprintf, 
	(
	param0, 
	param1
	);
	ld.param.b32 	%r4, [retval0];
	} // callseq 2
$L__BB0_4:
	ret;

}


// ===== COMPILED SASS (sm_100) =====

	.target	sm_100

	.elftype	@"ET_EXEC"


//--------------------- .note.nv.tkinfo           --------------------------
	.section	.note.nv.tkinfo,"",@"SHT_NOTE"
	.sectionflags	@"SHF_NOTE_NV_TKINFO"
	.tkinfo
        /*0018*/ 	.word	0x00000002
        /*0030*/ 	.string	""
        /*0030*/ 	.string	"ptxas"
        /*0030*/ 	.string	"Cuda compilation tools, release 13.0, V13.0.88"
        /*0030*/ 	.string	"Build cuda_13.0.r13.0/compiler.36424714_0"
        /*0030*/ 	.string	"-arch sm_100 -m 64 "



//--------------------- .note.nv.cuinfo           --------------------------
	.section	.note.nv.cuinfo,"",@"SHT_NOTE"
	.sectionflags	@"SHF_NOTE_NV_CUINFO"
        /*0018*/ 	.short	0x0002
        /*001a*/ 	.short	0x0064
        /*001c*/ 	.short	0x0082
	.zero		2


//--------------------- .nv.info                  --------------------------
	.section	.nv.info,"",@"SHT_CUDA_INFO"
	.align	4


	//----- nvinfo : EIATTR_REGCOUNT
	.align		4
        /*0000*/ 	.byte	0x04, 0x2f
        /*0002*/ 	.short	(.L_3 - .L_2)
	.align		4
.L_2:
        /*0004*/ 	.word	index@(_Z11allocate1MBv)
        /*0008*/ 	.word	0x00000018


	//----- nvinfo : EIATTR_FRAME_SIZE
	.align		4
.L_3:
        /*000c*/ 	.byte	0x04, 0x11
        /*000e*/ 	.short	(.L_5 - .L_4)
	.align		4
.L_4:
        /*0010*/ 	.word	index@(_Z11allocate1MBv)
        /*0014*/ 	.word	0x00000000


	//----- nvinfo : EIATTR_MIN_STACK_SIZE
	.align		4
.L_5:
        /*0018*/ 	.byte	0x04, 0x12
        /*001a*/ 	.short	(.L_7 - .L_6)
	.align		4
.L_6:
        /*001c*/ 	.word	index@(_Z11allocate1MBv)
        /*0020*/ 	.word	0x00000000
.L_7:


//--------------------- .nv.compat                --------------------------
	.section	.nv.compat,"",@"SHT_CUDA_COMPAT_INFO"
	.align	4
        /*0000*/ 	.byte	0x02, 0x09, 0x00, 0x00, 0x02, 0x02, 0x01, 0x00, 0x02, 0x05, 0x05, 0x00, 0x03, 0x07, 0x01, 0x01
        /*0010*/ 	.byte	0x02, 0x03, 0x00, 0x00, 0x02, 0x06, 0x01, 0x00, 0x04, 0x0b, 0x08, 0x00, 0x09, 0x00, 0x00, 0x00
        /*0020*/ 	.byte	0x00, 0x00, 0x00, 0x00


//--------------------- .nv.info._Z11allocate1MBv --------------------------
	.section	.nv.info._Z11allocate1MBv,"",@"SHT_CUDA_INFO"
	.sectionflags	@""
	.align	4


	//----- nvinfo : EIATTR_CUDA_API_VERSION
	.align		4
        /*0000*/ 	.byte	0x04, 0x37
        /*0002*/ 	.short	(.L_9 - .L_8)
.L_8:
        /*0004*/ 	.word	0x00000082


	//----- nvinfo : EIATTR_SPARSE_MMA_MASK
	.align		4
.L_9:
        /*0008*/ 	.byte	0x03, 0x50
        /*000a*/ 	.short	0x0000


	//----- nvinfo : EIATTR_MAXREG_COUNT
	.align		4
        /*000c*/ 	.byte	0x03, 0x1b
        /*000e*/ 	.short	0x00ff


	//----- nvinfo : EIATTR_EXTERNS
	.align		4
        /*0010*/ 	.byte	0x04, 0x0f
        /*0012*/ 	.short	(.L_11 - .L_10)


	//   ....[0]....
	.align		4
.L_10:
        /*0014*/ 	.word	index@(malloc)


	//   ....[1]....
	.align		4
        /*0018*/ 	.word	index@(vprintf)


	//   ....[2]....
	.align		4
        /*001c*/ 	.word	index@(free)


	//----- nvinfo : EIATTR_MERCURY_ISA_VERSION
	.align		4
.L_11:
        /*0020*/ 	.byte	0x03, 0x5f
        /*0022*/ 	.short	0x0101


	//----- nvinfo : EIATTR_VRC_CTA_INIT_COUNT
	.align		4
        /*0024*/ 	.byte	0x02, 0x4a
	.zero		1
	.zero		1


	//----- nvinfo : EIATTR_SYSCALL_OFFSETS
	.align		4
        /*0028*/ 	.byte	0x04, 0x46
        /*002a*/ 	.short	(.L_13 - .L_12)


	//   ....[0]....
.L_12:
        /*002c*/ 	.word	0x000000a0


	//   ....[1]....
        /*0030*/ 	.word	0x00000180


	//   ....[2]....
        /*0034*/ 	.word	0x000016a0


	//   ....[3]....
        /*0038*/ 	.word	0x00001720


	//----- nvinfo : EIATTR_EXIT_INSTR_OFFSETS
	.align		4
.L_13:
        /*003c*/ 	.byte	0x04, 0x1c
        /*003e*/ 	.short	(.L_15 - .L_14)


	//   ....[0]....
.L_14:
        /*0040*/ 	.word	0x00000040


	//   ....[1]....
        /*0044*/ 	.word	0x00000190


	//   ....[2]....
        /*0048*/ 	.word	0x00001730


	//----- nvinfo : EIATTR_CRS_STACK_SIZE
	.align		4
.L_15:
        /*004c*/ 	.byte	0x04, 0x1e
        /*004e*/ 	.short	(.L_17 - .L_16)
.L_16:
        /*0050*/ 	.word	0x00000000


	//----- nvinfo : EIATTR_SW_WAR
	.align		4
.L_17:
        /*0054*/ 	.byte	0x04, 0x36
        /*0056*/ 	.short	(.L_19 - .L_18)
.L_18:
        /*0058*/ 	.word	0x00000008
.L_19:


//--------------------- .nv.callgraph             --------------------------
	.section	.nv.callgraph,"",@"SHT_CUDA_CALLGRAPH"
	.align	4
	.sectionentsize	8
	.align		4
        /*0000*/ 	.word	0x00000000
	.align		4
        /*0004*/ 	.word	0xffffffff
	.align		4
        /*0008*/ 	.word	index@(_Z11allocate1MBv)
	.align		4
        /*000c*/ 	.word	index@(free)
	.align		4
        /*0010*/ 	.word	index@(_Z11allocate1MBv)
	.align		4
        /*0014*/ 	.word	index@(vprintf)
	.align		4
        /*0018*/ 	.word	index@(_Z11allocate1MBv)
	.align		4
        /*001c*/ 	.word	index@(malloc)
	.align		4
        /*0020*/ 	.word	0x00000000
	.align		4
        /*0024*/ 	.word	0xfffffffe
	.align		4
        /*0028*/ 	.word	0x00000000
	.align		4
        /*002c*/ 	.word	0xfffffffd
	.align		4
        /*0030*/ 	.word	0x00000000
	.align		4
        /*0034*/ 	.word	0xfffffffc


//--------------------- .nv.constant4             --------------------------
	.section	.nv.constant4,"a",@progbits
	.align	8
	.align		8
.nv.constant4:
        /*0000*/ 	.dword	malloc
	.align		8
        /*0008*/ 	.dword	vprintf
	.align		8
        /*0010*/ 	.dword	free
	.align		8
        /*0018*/ 	.dword	$str
	.align		8
        /*0020*/ 	.dword	$str$1


//--------------------- .text._Z11allocate1MBv    --------------------------
	.section	.text._Z11allocate1MBv,"ax",@progbits
	.align	128
        .global         _Z11allocate1MBv
        .type           _Z11allocate1MBv,@function
        .size           _Z11allocate1MBv,(.L_x_6 - _Z11allocate1MBv)
        .other          _Z11allocate1MBv,@"STO_CUDA_ENTRY STV_DEFAULT"
_Z11allocate1MBv:
.text._Z11allocate1MBv:
[----:B------:R-:W0:Y:S01]  /*0000*/  LDC R1, c[0x0][0x37c] ;  /* 0x0000df00ff017b82 */ /* 0x000e220000000800 */
[----:B------:R-:W1:Y:S07]  /*0010*/  S2R R0, SR_TID.X ;  /* 0x0000000000007919 */ /* 0x000e6e0000002100 */
[----:B------:R-:W1:Y:S02]  /*0020*/  S2UR UR4, SR_CTAID.X ;  /* 0x00000000000479c3 */ /* 0x000e640000002500 */
[----:B-1----:R-:W-:-:S13]  /*0030*/  LOP3.LUT P0, RZ, R0, UR4, RZ, 0xfc, !PT ;  /* 0x0000000400ff7c12 */ /* 0x002fda000f80fcff */
[----:B------:R-:W-:Y:S05]  /*0040*/  @P0 EXIT ;  /* 0x000000000000094d */ /* 0x000fea0003800000 */
[----:B------:R-:W-:Y:S01]  /*0050*/  MOV R0, 0x0 ;  /* 0x0000000000007802 */ /* 0x000fe20000000f00 */
[----:B------:R-:W-:Y:S02]  /*0060*/  IMAD.MOV.U32 R4, RZ, RZ, 0x100000 ;  /* 0x00100000ff047424 */ /* 0x000fe400078e00ff */
[----:B------:R-:W-:Y:S01]  /*0070*/  IMAD.MOV.U32 R5, RZ, RZ, RZ ;  /* 0x000000ffff057224 */ /* 0x000fe200078e00ff */
[----:B------:R1:W2:Y:S06]  /*0080*/  LDC.64 R2, c[0x4][R0] ;  /* 0x0100000000027b82 */ /* 0x0002ac0000000a00 */
[----:B------:R-:W-:-:S07]  /*0090*/  LEPC R20, `(.L_x_0) ;  /* 0x000000001014794e */ /* 0x000fce0000000000 */
[----:B012---:R-:W-:Y:S05]  /*00a0*/  CALL.ABS.NOINC R2 ;  /* 0x0000000002007343 */ /* 0x007fea0003c00000 */
.L_x_0:
[----:B------:R-:W0:Y:S01]  /*00b0*/  LDC.64 R8, c[0x0][0x358] ;  /* 0x0000d600ff087b82 */ /* 0x000e220000000a00 */
[----:B------:R-:W-:Y:S01]  /*00c0*/  ISETP.NE.U32.AND P0, PT, R4, RZ, PT ;  /* 0x000000ff0400720c */ /* 0x000fe20003f05070 */
[----:B------:R-:W-:Y:S02]  /*00d0*/  IMAD.MOV.U32 R6, RZ, RZ, R4 ;  /* 0x000000ffff067224 */ /* 0x000fe400078e0004 */
[----:B------:R-:W-:Y:S01]  /*00e0*/  IMAD.MOV.U32 R7, RZ, RZ, R5 ;  /* 0x000000ffff077224 */ /* 0x000fe200078e0005 */
[----:B------:R-:W-:-:S13]  /*00f0*/  ISETP.NE.AND.EX P0, PT, R5, RZ, PT, P0 ;  /* 0x000000ff0500720c */ /* 0x000fda0003f05300 */
[----:B------:R-:W-:Y:S05]  /*0100*/  @P0 BRA `(.L_x_1) ;  /* 0x0000000000240947 */ /* 0x000fea0003800000 */
[----:B------:R-:W-:Y:S01]  /*0110*/  MOV R0, 0x8 ;  /* 0x0000000800007802 */ /* 0x000fe20000000f00 */
[----:B------:R-:W1:Y:S01]  /*0120*/  LDCU.64 UR4, c[0x4][0x18] ;  /* 0x01000300ff0477ac */ /* 0x000e620008000a00 */
[----:B------:R-:W-:Y:S02]  /*0130*/  CS2R R6, SRZ ;  /* 0x0000000000067805 */ /* 0x000fe4000001ff00 */
[----:B------:R2:W3:Y:S01]  /*0140*/  LDC.64 R2, c[0x4][R0] ;  /* 0x0100000000027b82 */ /* 0x0004e20000000a00 */
[----:B-1----:R-:W-:Y:S02]  /*0150*/  IMAD.U32 R4, RZ, RZ, UR4 ;  /* 0x00000004ff047e24 */ /* 0x002fe4000f8e00ff */
[----:B--2---:R-:W-:-:S07]  /*0160*/  IMAD.U32 R5, RZ, RZ, UR5 ;  /* 0x00000005ff057e24 */ /* 0x004fce000f8e00ff */
[----:B------:R-:W-:-:S07]  /*0170*/  LEPC R20, `(.L_x_2) ;  /* 0x000000001014794e */ /* 0x000fce0000000000 */
[----:B0--3--:R-:W-:Y:S05]  /*0180*/  CALL.ABS.NOINC R2 ;  /* 0x0000000002007343 */ /* 0x009fea0003c00000 */
.L_x_2:
[----:B------:R-:W-:Y:S05]  /*0190*/  EXIT ;  /* 0x000000000000794d */ /* 0x000fea0003800000 */
.L_x_1:
[C---:B0-----:R-:W-:Y:S01]  /*01a0*/  R2UR UR4, R8.reuse ;  /* 0x00000000080472ca */ /* 0x041fe200000e0000 */
[----:B------:R-:W-:Y:S01]  /*01b0*/  IMAD.MOV.U32 R3, RZ, RZ, 0xab ;  /* 0x000000abff037424 */ /* 0x000fe200078e00ff */
[C---:B------:R-:W-:Y:S01]  /*01c0*/  R2UR UR5, R9.reuse ;  /* 0x00000000090572ca */ /* 0x040fe200000e0000 */
[----:B------:R-:W-:Y:S01]  /*01d0*/  IMAD.MOV.U32 R5, RZ, RZ, R7 ;  /* 0x000000ffff057224 */ /* 0x000fe200078e0007 */
[C---:B------:R-:W-:Y:S01]  /*01e0*/  R2UR UR72, R8.reuse ;  /* 0x00000000084872ca */ /* 0x040fe200000e0000 */
[----:B------:R-:W-:Y:S01]  /*01f0*/  IMAD.MOV.U32 R4, RZ, RZ, R6 ;  /* 0x000000ffff047224 */ /* 0x000fe200078e0006 */
[C---:B------:R-:W-:Y:S02]  /*0200*/  R2UR UR73, R9.reuse ;  /* 0x00000000094972ca */ /* 0x040fe400000e0000 */
[----:B------:R-:W-:Y:S02]  /*0210*/  R2UR UR70, R8 ;  /* 0x00000000084672ca */ /* 0x000fe400000e0000 */
[----:B------:R-:W-:-:S02]  /*0220*/  R2UR UR71, R9 ;  /* 0x00000000094772ca */ /* 0x000fc400000e0000 */
[C---:B------:R-:W-:Y:S02]  /*0230*/  R2UR UR68, R8.reuse ;  /* 0x00000000084472ca */ /* 0x040fe400000e0000 */
[C---:B------:R-:W-:Y:S01]  /*0240*/  R2UR UR69, R9.reuse ;  /* 0x00000000094572ca */ /* 0x040fe200000e0000 */
[----:B------:R-:W-:Y:S01]  /*0250*/  ST.E.U8 desc[UR4][R6.64], R3 ;  /* 0x0000000306007985 */ /* 0x000fe2000c101104 */
[C---:B------:R-:W-:Y:S02]  /*0260*/  R2UR UR66, R8.reuse ;  /* 0x00000000084272ca */ /* 0x040fe400000e0000 */
[C---:B------:R-:W-:Y:S01]  /*0270*/  R2UR UR67, R9.reuse ;  /* 0x00000000094372ca */ /* 0x040fe200000e0000 */
[----:B------:R-:W-:Y:S01]  /*0280*/  ST.E.U8 desc[UR72][R6.64+0x1000], R3 ;  /* 0x0010000306007985 */ /* 0x000fe2000c101148 */
[C---:B------:R-:W-:Y:S02]  /*0290*/  R2UR UR64, R8.reuse ;  /* 0x00000000084072ca */ /* 0x040fe400000e0000 */
[----:B------:R-:W-:Y:S01]  /*02a0*/  R2UR UR65, R9 ;  /* 0x00000000094172ca */ /* 0x000fe200000e0000 */
[----:B------:R-:W-:Y:S01]  /*02b0*/  ST.E.U8 desc[UR70][R6.64+0x2000], R3 ;  /* 0x0020000306007985 */ /* 0x000fe2000c101146 */
[----:B------:R-:W-:-:S02]  /*02c0*/  R2UR UR62, R8 ;  /* 0x00000000083e72ca */ /* 0x000fc400000e0000 */
        /* <DEDUP_REMOVED lines=90> */
[----:B------:R-:W-:Y:S01]  /*0870*/  R2UR UR75, R9 ;  /* 0x00000000094b72ca */ /* 0x000fe200000e0000 */
[----:B------:R-:W-:Y:S01]  /*0880*/  ST.E.U8 desc[UR8][R6.64+0x21000], R3 ;  /* 0x0210000306007985 */ /* 0x000fe2000c101108 */
[----:B------:R-:W-:-:S03]  /*0890*/  MOV R0, 0x10 ;  /* 0x0000001000007802 */ /* 0x000fc60000000f00 */
[----:B------:R-:W-:Y:S04]  /*08a0*/  ST.E.U8 desc[UR6][R6.64+0x22000], R3 ;  /* 0x0220000306007985 */ /* 0x000fe8000c101106 */
        /* <DEDUP_REMOVED lines=220> */
[----:B------:R0:W-:Y:S02]  /*1670*/  ST.E.U8 desc[UR8][R6.64+0xfe000], R3 ;  /* 0x0fe0000306007985 */ /* 0x0001e4000c101108 */
[----:B0-----:R0:W1:Y:S02]  /*1680*/  LDC.64 R2, c[0x4][R0] ;  /* 0x0100000000027b82 */ /* 0x0010640000000a00 */
[----:B------:R-:W-:-:S07]  /*1690*/  LEPC R20, `(.L_x_3) ;  /* 0x000000001014794e */ /* 0x000fce0000000000 */
[----:B01----:R-:W-:Y:S05]  /*16a0*/  CALL.ABS.NOINC R2 ;  /* 0x0000000002007343 */ /* 0x003fea0003c00000 */
.L_x_3:
[----:B------:R-:W-:Y:S01]  /*16b0*/  MOV R0, 0x8 ;  /* 0x0000000800007802 */ /* 0x000fe20000000f00 */
[----:B------:R-:W0:Y:S01]  /*16c0*/  LDCU.64 UR4, c[0x4][0x20] ;  /* 0x01000400ff0477ac */ /* 0x000e220008000a00 */
[----:B------:R-:W-:Y:S02]  /*16d0*/  CS2R R6, SRZ ;  /* 0x0000000000067805 */ /* 0x000fe4000001ff00 */
[----:B------:R1:W2:Y:S01]  /*16e0*/  LDC.64 R2, c[0x4][R0] ;  /* 0x0100000000027b82 */ /* 0x0002a20000000a00 */
[----:B0-----:R-:W-:Y:S02]  /*16f0*/  IMAD.U32 R4, RZ, RZ, UR4 ;  /* 0x00000004ff047e24 */ /* 0x001fe4000f8e00ff */
[----:B-1----:R-:W-:-:S07]  /*1700*/  IMAD.U32 R5, RZ, RZ, UR5 ;  /* 0x00000005ff057e24 */ /* 0x002fce000f8e00ff */
[----:B------:R-:W-:-:S07]  /*1710*/  LEPC R20, `(.L_x_4) ;  /* 0x000000001014794e */ /* 0x000fce0000000000 */
[----:B--2---:R-:W-:Y:S05]  /*1720*/  CALL.ABS.NOINC R2 ;  /* 0x0000000002007343 */ /* 0x004fea0003c00000 */
.L_x_4:
[----:B------:R-:W-:Y:S05]  /*1730*/  EXIT ;  /* 0x000000000000794d */ /* 0x000fea0003800000 */
.L_x_5:
[----:B------:R-:W-:-:S00]  /*1740*/  BRA `(.L_x_5) ;  /* 0xfffffffc00fc7947 */ /* 0x000fc0000383ffff */
[----:B------:R-:W-:-:S00]  /*1750*/  NOP ;  /* 0x0000000000007918 */ /* 0x000fc00000000000 */
        /* <DEDUP_REMOVED lines=10> */
.L_x_6:


//--------------------- .nv.global.init           --------------------------
	.section	.nv.global.init,"aw",@progbits
.nv.global.init:
	.type		$str,@object
	.size		$str,($str$1 - $str)
$str:
        /*0000*/ 	.byte	0x44, 0x65, 0x76, 0x69, 0x63, 0x65, 0x20, 0x6d, 0x61, 0x6c, 0x6c, 0x6f, 0x63, 0x20, 0x66, 0x61
        /*0010*/ 	.byte	0x69, 0x6c, 0x65, 0x64, 0x2e, 0x0a, 0x00
	.type		$str$1,@object
	.size		$str$1,(.L_1 - $str$1)
$str$1:
        /*0017*/ 	.byte	0x41, 0x6c, 0x6c, 0x6f, 0x63, 0x61, 0x74, 0x65, 0x64, 0x20, 0x61, 0x6e, 0x64, 0x20, 0x66, 0x72
        /*0027*/ 	.byte	0x65, 0x65, 0x64, 0x20, 0x31, 0x20, 0x4d, 0x42, 0x20, 0x6f, 0x6e, 0x20, 0x64, 0x65, 0x76, 0x69
        /*0037*/ 	.byte	0x63, 0x65, 0x2e, 0x0a, 0x00
.L_1:


//--------------------- .nv.shared.reserved.0     --------------------------
	.section	.nv.shared.reserved.0,"aw",@nobits
	.weak		__nv_reservedSMEM_offset_0_alias
	.size		__nv_reservedSMEM_offset_0_alias, 0, 64
	.other		__nv_reservedSMEM_offset_0_alias,@"STO_CUDA_RESERVED_SHARED STV_DEFAULT"
__nv_reservedSMEM_offset_0_alias:
	.zero		0
	.zero		64


//--------------------- .nv.constant0._Z11allocate1MBv --------------------------
	.section	.nv.constant0._Z11allocate1MBv,"a",@progbits
	.sectionflags	@""
	.align	4
.nv.constant0._Z11allocate1MBv:
	.zero		896


//--------------------- SYMBOLS --------------------------

	.type		.nv.reservedSmem.offset0,@object
	.size		.nv.reservedSmem.offset0,0x4
	.type		malloc,@function
	.type		vprintf,@function
	.type		free,@function
